//
// Generated by NVIDIA NVVM Compiler
//
// Compiler Build ID: CL-36424714
// Cuda compilation tools, release 13.0, V13.0.88
// Based on NVVM 20.0.0
//

.version 9.0
.target sm_100
.address_size 64

	// .globl	eqlTyped_f32

.visible .entry eqlTyped_f32(
	.param .u64 .ptr .align 1 eqlTyped_f32_param_0,
	.param .u64 .ptr .align 1 eqlTyped_f32_param_1,
	.param .u64 .ptr .align 1 eqlTyped_f32_param_2,
	.param .u32 eqlTyped_f32_param_3
)
{
	.reg .pred 	%p<3>;
	.reg .b16 	%rs<2>;
	.reg .b32 	%r<6>;
	.reg .b32 	%f<3>;
	.reg .b64 	%rd<12>;

	ld.param.u64 	%rd1, [eqlTyped_f32_param_0];
	ld.param.u64 	%rd2, [eqlTyped_f32_param_1];
	ld.param.u64 	%rd3, [eqlTyped_f32_param_2];
	ld.param.u32 	%r2, [eqlTyped_f32_param_3];
	mov.u32 	%r3, %ctaid.x;
	mov.u32 	%r4, %ntid.x;
	mov.u32 	%r5, %tid.x;
	mad.lo.s32 	%r1, %r3, %r4, %r5;
	setp.ge.s32 	%p1, %r1, %r2;
	@%p1 bra 	$L__BB0_2;
	cvta.to.global.u64 	%rd4, %rd1;
	cvta.to.global.u64 	%rd5, %rd2;
	cvta.to.global.u64 	%rd6, %rd3;
	cvt.s64.s32 	%rd7, %r1;
	mul.wide.s32 	%rd8, %r1, 4;
	add.s64 	%rd9, %rd4, %rd8;
	ld.global.f32 	%f1, [%rd9];
	add.s64 	%rd10, %rd5, %rd8;
	ld.global.f32 	%f2, [%rd10];
	setp.eq.f32 	%p2, %f1, %f2;
	selp.u16 	%rs1, 1, 0, %p2;
	add.s64 	%rd11, %rd6, %rd7;
	st.global.u8 	[%rd11], %rs1;
$L__BB0_2:
	ret;

}
	// .globl	eqlTyped_f64
.visible .entry eqlTyped_f64(
	.param .u64 .ptr .align 1 eqlTyped_f64_param_0,
	.param .u64 .ptr .align 1 eqlTyped_f64_param_1,
	.param .u64 .ptr .align 1 eqlTyped_f64_param_2,
	.param .u32 eqlTyped_f64_param_3
)
{
	.reg .pred 	%p<3>;
	.reg .b16 	%rs<2>;
	.reg .b32 	%r<6>;
	.reg .b64 	%rd<12>;
	.reg .b64 	%fd<3>;

	ld.param.u64 	%rd1, [eqlTyped_f64_param_0];
	ld.param.u64 	%rd2, [eqlTyped_f64_param_1];
	ld.param.u64 	%rd3, [eqlTyped_f64_param_2];
	ld.param.u32 	%r2, [eqlTyped_f64_param_3];
	mov.u32 	%r3, %ctaid.x;
	mov.u32 	%r4, %ntid.x;
	mov.u32 	%r5, %tid.x;
	mad.lo.s32 	%r1, %r3, %r4, %r5;
	setp.ge.s32 	%p1, %r1, %r2;
	@%p1 bra 	$L__BB1_2;
	cvta.to.global.u64 	%rd4, %rd1;
	cvta.to.global.u64 	%rd5, %rd2;
	cvta.to.global.u64 	%rd6, %rd3;
	cvt.s64.s32 	%rd7, %r1;
	mul.wide.s32 	%rd8, %r1, 8;
	add.s64 	%rd9, %rd4, %rd8;
	ld.global.f64 	%fd1, [%rd9];
	add.s64 	%rd10, %rd5, %rd8;
	ld.global.f64 	%fd2, [%rd10];
	setp.eq.f64 	%p2, %fd1, %fd2;
	selp.u16 	%rs1, 1, 0, %p2;
	add.s64 	%rd11, %rd6, %rd7;
	st.global.u8 	[%rd11], %rs1;
$L__BB1_2:
	ret;

}
	// .globl	eqlTyped_i32
.visible .entry eqlTyped_i32(
	.param .u64 .ptr .align 1 eqlTyped_i32_param_0,
	.param .u64 .ptr .align 1 eqlTyped_i32_param_1,
	.param .u64 .ptr .align 1 eqlTyped_i32_param_2,
	.param .u32 eqlTyped_i32_param_3
)
{
	.reg .pred 	%p<3>;
	.reg .b16 	%rs<2>;
	.reg .b32 	%r<8>;
	.reg .b64 	%rd<12>;

	ld.param.u64 	%rd1, [eqlTyped_i32_param_0];
	ld.param.u64 	%rd2, [eqlTyped_i32_param_1];
	ld.param.u64 	%rd3, [eqlTyped_i32_param_2];
	ld.param.u32 	%r2, [eqlTyped_i32_param_3];
	mov.u32 	%r3, %ctaid.x;
	mov.u32 	%r4, %ntid.x;
	mov.u32 	%r5, %tid.x;
	mad.lo.s32 	%r1, %r3, %r4, %r5;
	setp.ge.s32 	%p1, %r1, %r2;
	@%p1 bra 	$L__BB2_2;
	cvta.to.global.u64 	%rd4, %rd1;
	cvta.to.global.u64 	%rd5, %rd2;
	cvta.to.global.u64 	%rd6, %rd3;
	cvt.s64.s32 	%rd7, %r1;
	mul.wide.s32 	%rd8, %r1, 4;
	add.s64 	%rd9, %rd4, %rd8;
	ld.global.u32 	%r6, [%rd9];
	add.s64 	%rd10, %rd5, %rd8;
	ld.global.u32 	%r7, [%rd10];
	setp.eq.s32 	%p2, %r6, %r7;
	selp.u16 	%rs1, 1, 0, %p2;
	add.s64 	%rd11, %rd6, %rd7;
	st.global.u8 	[%rd11], %rs1;
$L__BB2_2:
	ret;

}
	// .globl	eqlTyped_u32
.visible .entry eqlTyped_u32(
	.param .u64 .ptr .align 1 eqlTyped_u32_param_0,
	.param .u64 .ptr .align 1 eqlTyped_u32_param_1,
	.param .u64 .ptr .align 1 eqlTyped_u32_param_2,
	.param .u32 eqlTyped_u32_param_3
)
{
	.reg .pred 	%p<3>;
	.reg .b16 	%rs<2>;
	.reg .b32 	%r<8>;
	.reg .b64 	%rd<12>;

	ld.param.u64 	%rd1, [eqlTyped_u32_param_0];
	ld.param.u64 	%rd2, [eqlTyped_u32_param_1];
	ld.param.u64 	%rd3, [eqlTyped_u32_param_2];
	ld.param.u32 	%r2, [eqlTyped_u32_param_3];
	mov.u32 	%r3, %ctaid.x;
	mov.u32 	%r4, %ntid.x;
	mov.u32 	%r5, %tid.x;
	mad.lo.s32 	%r1, %r3, %r4, %r5;
	setp.ge.s32 	%p1, %r1, %r2;
	@%p1 bra 	$L__BB3_2;
	cvta.to.global.u64 	%rd4, %rd1;
	cvta.to.global.u64 	%rd5, %rd2;
	cvta.to.global.u64 	%rd6, %rd3;
	cvt.s64.s32 	%rd7, %r1;
	mul.wide.s32 	%rd8, %r1, 4;
	add.s64 	%rd9, %rd4, %rd8;
	ld.global.u32 	%r6, [%rd9];
	add.s64 	%rd10, %rd5, %rd8;
	ld.global.u32 	%r7, [%rd10];
	setp.eq.s32 	%p2, %r6, %r7;
	selp.u16 	%rs1, 1, 0, %p2;
	add.s64 	%rd11, %rd6, %rd7;
	st.global.u8 	[%rd11], %rs1;
$L__BB3_2:
	ret;

}


// ===== COMPILED SASS (sm_100) =====

	.target	sm_100

	.elftype	@"ET_EXEC"


//--------------------- .note.nv.tkinfo           --------------------------
	.section	.note.nv.tkinfo,"",@"SHT_NOTE"
	.sectionflags	@"SHF_NOTE_NV_TKINFO"
	.tkinfo
        /*0018*/ 	.word	0x00000002
        /*0030*/ 	.string	""
        /*0030*/ 	.string	"ptxas"
        /*0030*/ 	.string	"Cuda compilation tools, release 13.0, V13.0.88"
        /*0030*/ 	.string	"Build cuda_13.0.r13.0/compiler.36424714_0"
        /*0030*/ 	.string	"-arch sm_100 -m 64 "



//--------------------- .note.nv.cuinfo           --------------------------
	.section	.note.nv.cuinfo,"",@"SHT_NOTE"
	.sectionflags	@"SHF_NOTE_NV_CUINFO"
        /*0018*/ 	.short	0x0002
        /*001a*/ 	.short	0x0064
        /*001c*/ 	.short	0x0082
	.zero		2


//--------------------- .nv.info                  --------------------------
	.section	.nv.info,"",@"SHT_CUDA_INFO"
	.align	4


	//----- nvinfo : EIATTR_REGCOUNT
	.align		4
        /*0000*/ 	.byte	0x04, 0x2f
        /*0002*/ 	.short	(.L_1 - .L_0)
	.align		4
.L_0:
        /*0004*/ 	.word	index@(eqlTyped_f32)
        /*0008*/ 	.word	0x0000000c


	//----- nvinfo : EIATTR_FRAME_SIZE
	.align		4
.L_1:
        /*000c*/ 	.byte	0x04, 0x11
        /*000e*/ 	.short	(.L_3 - .L_2)
	.align		4
.L_2:
        /*0010*/ 	.word	index@(eqlTyped_f32)
        /*0014*/ 	.word	0x00000000


	//----- nvinfo : EIATTR_REGCOUNT
	.align		4
.L_3:
        /*0018*/ 	.byte	0x04, 0x2f
        /*001a*/ 	.short	(.L_5 - .L_4)
	.align		4
.L_4:
        /*001c*/ 	.word	index@(eqlTyped_f64)
        /*0020*/ 	.word	0x0000000c


	//----- nvinfo : EIATTR_FRAME_SIZE
	.align		4
.L_5:
        /*0024*/ 	.byte	0x04, 0x11
        /*0026*/ 	.short	(.L_7 - .L_6)
	.align		4
.L_6:
        /*0028*/ 	.word	index@(eqlTyped_f64)
        /*002c*/ 	.word	0x00000000


	//----- nvinfo : EIATTR_REGCOUNT
	.align		4
.L_7:
        /*0030*/ 	.byte	0x04, 0x2f
        /*0032*/ 	.short	(.L_9 - .L_8)
	.align		4
.L_8:
        /*0034*/ 	.word	index@(eqlTyped_i32)
        /*0038*/ 	.word	0x0000000c


	//----- nvinfo : EIATTR_FRAME_SIZE
	.align		4
.L_9:
        /*003c*/ 	.byte	0x04, 0x11
        /*003e*/ 	.short	(.L_11 - .L_10)
	.align		4
.L_10:
        /*0040*/ 	.word	index@(eqlTyped_i32)
        /*0044*/ 	.word	0x00000000


	//----- nvinfo : EIATTR_REGCOUNT
	.align		4
.L_11:
        /*0048*/ 	.byte	0x04, 0x2f
        /*004a*/ 	.short	(.L_13 - .L_12)
	.align		4
.L_12:
        /*004c*/ 	.word	index@(eqlTyped_u32)
        /*0050*/ 	.word	0x0000000c


	//----- nvinfo : EIATTR_FRAME_SIZE
	.align		4
.L_13:
        /*0054*/ 	.byte	0x04, 0x11
        /*0056*/ 	.short	(.L_15 - .L_14)
	.align		4
.L_14:
        /*0058*/ 	.word	index@(eqlTyped_u32)
        /*005c*/ 	.word	0x00000000


	//----- nvinfo : EIATTR_MIN_STACK_SIZE
	.align		4
.L_15:
        /*0060*/ 	.byte	0x04, 0x12
        /*0062*/ 	.short	(.L_17 - .L_16)
	.align		4
.L_16:
        /*0064*/ 	.word	index@(eqlTyped_u32)
        /*0068*/ 	.word	0x00000000


	//----- nvinfo : EIATTR_MIN_STACK_SIZE
	.align		4
.L_17:
        /*006c*/ 	.byte	0x04, 0x12
        /*006e*/ 	.short	(.L_19 - .L_18)
	.align		4
.L_18:
        /*0070*/ 	.word	index@(eqlTyped_i32)
        /*0074*/ 	.word	0x00000000


	//----- nvinfo : EIATTR_MIN_STACK_SIZE
	.align		4
.L_19:
        /*0078*/ 	.byte	0x04, 0x12
        /*007a*/ 	.short	(.L_21 - .L_20)
	.align		4
.L_20:
        /*007c*/ 	.word	index@(eqlTyped_f64)
        /*0080*/ 	.word	0x00000000


	//----- nvinfo : EIATTR_MIN_STACK_SIZE
	.align		4
.L_21:
        /*0084*/ 	.byte	0x04, 0x12
        /*0086*/ 	.short	(.L_23 - .L_22)
	.align		4
.L_22:
        /*0088*/ 	.word	index@(eqlTyped_f32)
        /*008c*/ 	.word	0x00000000
.L_23:


//--------------------- .nv.compat                --------------------------
	.section	.nv.compat,"",@"SHT_CUDA_COMPAT_INFO"
	.align	4
        /*0000*/ 	.byte	0x02, 0x09, 0x00, 0x00, 0x02, 0x02, 0x01, 0x00, 0x02, 0x05, 0x05, 0x00, 0x03, 0x07, 0x01, 0x01
        /*0010*/ 	.byte	0x02, 0x03, 0x00, 0x00, 0x02, 0x06, 0x01, 0x00, 0x04, 0x0b, 0x08, 0x00, 0x01, 0x00, 0x00, 0x00
        /*0020*/ 	.byte	0x00, 0x00, 0x00, 0x00


//--------------------- .nv.info.eqlTyped_u32     --------------------------
	.section	.nv.info.eqlTyped_u32,"",@"SHT_CUDA_INFO"
	.sectionflags	@""
	.align	4


	//----- nvinfo : EIATTR_CUDA_API_VERSION
	.align		4
        /*0000*/ 	.byte	0x04, 0x37
        /*0002*/ 	.short	(.L_25 - .L_24)
.L_24:
        /*0004*/ 	.word	0x00000082


	//----- nvinfo : EIATTR_KPARAM_INFO
	.align		4
.L_25:
        /*0008*/ 	.byte	0x04, 0x17
        /*000a*/ 	.short	(.L_27 - .L_26)
.L_26:
        /*000c*/ 	.word	0x00000000
        /*0010*/ 	.short	0x0003
        /*0012*/ 	.short	0x0018
        /*0014*/ 	.byte	0x00, 0xf0, 0x11, 0x00


	//----- nvinfo : EIATTR_KPARAM_INFO
	.align		4
.L_27:
        /*0018*/ 	.byte	0x04, 0x17
        /*001a*/ 	.short	(.L_29 - .L_28)
.L_28:
        /*001c*/ 	.word	0x00000000
        /*0020*/ 	.short	0x0002
        /*0022*/ 	.short	0x0010
        /*0024*/ 	.byte	0x00, 0xf5, 0x21, 0x00


	//----- nvinfo : EIATTR_KPARAM_INFO
	.align		4
.L_29:
        /*0028*/ 	.byte	0x04, 0x17
        /*002a*/ 	.short	(.L_31 - .L_30)
.L_30:
        /*002c*/ 	.word	0x00000000
        /*0030*/ 	.short	0x0001
        /*0032*/ 	.short	0x0008
        /*0034*/ 	.byte	0x00, 0xf5, 0x21, 0x00


	//----- nvinfo : EIATTR_KPARAM_INFO
	.align		4
.L_31:
        /*0038*/ 	.byte	0x04, 0x17
        /*003a*/ 	.short	(.L_33 - .L_32)
.L_32:
        /*003c*/ 	.word	0x00000000
        /*0040*/ 	.short	0x0000
        /*0042*/ 	.short	0x0000
        /*0044*/ 	.byte	0x00, 0xf5, 0x21, 0x00


	//----- nvinfo : EIATTR_SPARSE_MMA_MASK
	.align		4
.L_33:
        /*0048*/ 	.byte	0x03, 0x50
        /*004a*/ 	.short	0x0000


	//----- nvinfo : EIATTR_MAXREG_COUNT
	.align		4
        /*004c*/ 	.byte	0x03, 0x1b
        /*004e*/ 	.short	0x00ff


	//----- nvinfo : EIATTR_MERCURY_ISA_VERSION
	.align		4
        /*0050*/ 	.byte	0x03, 0x5f
        /*0052*/ 	.short	0x0101


	//----- nvinfo : EIATTR_VRC_CTA_INIT_COUNT
	.align		4
        /*0054*/ 	.byte	0x02, 0x4a
	.zero		1
	.zero		1


	//----- nvinfo : EIATTR_EXIT_INSTR_OFFSETS
	.align		4
        /*0058*/ 	.byte	0x04, 0x1c
        /*005a*/ 	.short	(.L_35 - .L_34)


	//   ....[0]....
.L_34:
        /*005c*/ 	.word	0x00000070


	//   ....[1]....
        /*0060*/ 	.word	0x00000150


	//----- nvinfo : EIATTR_CBANK_PARAM_SIZE
	.align		4
.L_35:
        /*0064*/ 	.byte	0x03, 0x19
        /*0066*/ 	.short	0x001c


	//----- nvinfo : EIATTR_PARAM_CBANK
	.align		4
        /*0068*/ 	.byte	0x04, 0x0a
        /*006a*/ 	.short	(.L_37 - .L_36)
	.align		4
.L_36:
        /*006c*/ 	.word	index@(.nv.constant0.eqlTyped_u32)
        /*0070*/ 	.short	0x0380
        /*0072*/ 	.short	0x001c


	//----- nvinfo : EIATTR_SW_WAR
	.align		4
.L_37:
        /*0074*/ 	.byte	0x04, 0x36
        /*0076*/ 	.short	(.L_39 - .L_38)
.L_38:
        /*0078*/ 	.word	0x00000008
.L_39:


//--------------------- .nv.info.eqlTyped_i32     --------------------------
	.section	.nv.info.eqlTyped_i32,"",@"SHT_CUDA_INFO"
	.sectionflags	@""
	.align	4


	//----- nvinfo : EIATTR_CUDA_API_VERSION
	.align		4
        /*0000*/ 	.byte	0x04, 0x37
        /*0002*/ 	.short	(.L_41 - .L_40)
.L_40:
        /*0004*/ 	.word	0x00000082


	//----- nvinfo : EIATTR_KPARAM_INFO
	.align		4
.L_41:
        /*0008*/ 	.byte	0x04, 0x17
        /*000a*/ 	.short	(.L_43 - .L_42)
.L_42:
        /*000c*/ 	.word	0x00000000
        /*0010*/ 	.short	0x0003
        /*0012*/ 	.short	0x0018
        /*0014*/ 	.byte	0x00, 0xf0, 0x11, 0x00


	//----- nvinfo : EIATTR_KPARAM_INFO
	.align		4
.L_43:
        /*0018*/ 	.byte	0x04, 0x17
        /*001a*/ 	.short	(.L_45 - .L_44)
.L_44:
        /*001c*/ 	.word	0x00000000
        /*0020*/ 	.short	0x0002
        /*0022*/ 	.short	0x0010
        /*0024*/ 	.byte	0x00, 0xf5, 0x21, 0x00


	//----- nvinfo : EIATTR_KPARAM_INFO
	.align		4
.L_45:
        /*0028*/ 	.byte	0x04, 0x17
        /*002a*/ 	.short	(.L_47 - .L_46)
.L_46:
        /*002c*/ 	.word	0x00000000
        /*0030*/ 	.short	0x0001
        /*0032*/ 	.short	0x0008
        /*0034*/ 	.byte	0x00, 0xf5, 0x21, 0x00


	//----- nvinfo : EIATTR_KPARAM_INFO
	.align		4
.L_47:
        /*0038*/ 	.byte	0x04, 0x17
        /*003a*/ 	.short	(.L_49 - .L_48)
.L_48:
        /*003c*/ 	.word	0x00000000
        /*0040*/ 	.short	0x0000
        /*0042*/ 	.short	0x0000
        /*0044*/ 	.byte	0x00, 0xf5, 0x21, 0x00


	//----- nvinfo : EIATTR_SPARSE_MMA_MASK
	.align		4
.L_49:
        /*0048*/ 	.byte	0x03, 0x50
        /*004a*/ 	.short	0x0000


	//----- nvinfo : EIATTR_MAXREG_COUNT
	.align		4
        /*004c*/ 	.byte	0x03, 0x1b
        /*004e*/ 	.short	0x00ff


	//----- nvinfo : EIATTR_MERCURY_ISA_VERSION
	.align		4
        /*0050*/ 	.byte	0x03, 0x5f
        /*0052*/ 	.short	0x0101


	//----- nvinfo : EIATTR_VRC_CTA_INIT_COUNT
	.align		4
        /*0054*/ 	.byte	0x02, 0x4a
	.zero		1
	.zero		1


	//----- nvinfo : EIATTR_EXIT_INSTR_OFFSETS
	.align		4
        /*0058*/ 	.byte	0x04, 0x1c
        /*005a*/ 	.short	(.L_51 - .L_50)


	//   ....[0]....
.L_50:
        /*005c*/ 	.word	0x00000070


	//   ....[1]....
        /*0060*/ 	.word	0x00000150


	//----- nvinfo : EIATTR_CBANK_PARAM_SIZE
	.align		4
.L_51:
        /*0064*/ 	.byte	0x03, 0x19
        /*0066*/ 	.short	0x001c


	//----- nvinfo : EIATTR_PARAM_CBANK
	.align		4
        /*0068*/ 	.byte	0x04, 0x0a
        /*006a*/ 	.short	(.L_53 - .L_52)
	.align		4
.L_52:
        /*006c*/ 	.word	index@(.nv.constant0.eqlTyped_i32)
        /*0070*/ 	.short	0x0380
        /*0072*/ 	.short	0x001c


	//----- nvinfo : EIATTR_SW_WAR
	.align		4
.L_53:
        /*0074*/ 	.byte	0x04, 0x36
        /*0076*/ 	.short	(.L_55 - .L_54)
.L_54:
        /*0078*/ 	.word	0x00000008
.L_55:


//--------------------- .nv.info.eqlTyped_f64     --------------------------
	.section	.nv.info.eqlTyped_f64,"",@"SHT_CUDA_INFO"
	.sectionflags	@""
	.align	4


	//----- nvinfo : EIATTR_CUDA_API_VERSION
	.align		4
        /*0000*/ 	.byte	0x04, 0x37
        /*0002*/ 	.short	(.L_57 - .L_56)
.L_56:
        /*0004*/ 	.word	0x00000082


	//----- nvinfo : EIATTR_KPARAM_INFO
	.align		4
.L_57:
        /*0008*/ 	.byte	0x04, 0x17
        /*000a*/ 	.short	(.L_59 - .L_58)
.L_58:
        /*000c*/ 	.word	0x00000000
        /*0010*/ 	.short	0x0003
        /*0012*/ 	.short	0x0018
        /*0014*/ 	.byte	0x00, 0xf0, 0x11, 0x00


	//----- nvinfo : EIATTR_KPARAM_INFO
	.align		4
.L_59:
        /*0018*/ 	.byte	0x04, 0x17
        /*001a*/ 	.short	(.L_61 - .L_60)
.L_60:
        /*001c*/ 	.word	0x00000000
        /*0020*/ 	.short	0x0002
        /*0022*/ 	.short	0x0010
        /*0024*/ 	.byte	0x00, 0xf5, 0x21, 0x00


	//----- nvinfo : EIATTR_KPARAM_INFO
	.align		4
.L_61:
        /*0028*/ 	.byte	0x04, 0x17
        /*002a*/ 	.short	(.L_63 - .L_62)
.L_62:
        /*002c*/ 	.word	0x00000000
        /*0030*/ 	.short	0x0001
        /*0032*/ 	.short	0x0008
        /*0034*/ 	.byte	0x00, 0xf5, 0x21, 0x00


	//----- nvinfo : EIATTR_KPARAM_INFO
	.align		4
.L_63:
        /*0038*/ 	.byte	0x04, 0x17
        /*003a*/ 	.short	(.L_65 - .L_64)
.L_64:
        /*003c*/ 	.word	0x00000000
        /*0040*/ 	.short	0x0000
        /*0042*/ 	.short	0x0000
        /*0044*/ 	.byte	0x00, 0xf5, 0x21, 0x00


	//----- nvinfo : EIATTR_SPARSE_MMA_MASK
	.align		4
.L_65:
        /*0048*/ 	.byte	0x03, 0x50
        /*004a*/ 	.short	0x0000


	//----- nvinfo : EIATTR_MAXREG_COUNT
	.align		4
        /*004c*/ 	.byte	0x03, 0x1b
        /*004e*/ 	.short	0x00ff


	//----- nvinfo : EIATTR_MERCURY_ISA_VERSION
	.align		4
        /*0050*/ 	.byte	0x03, 0x5f
        /*0052*/ 	.short	0x0101


	//----- nvinfo : EIATTR_VRC_CTA_INIT_COUNT
	.align		4
        /*0054*/ 	.byte	0x02, 0x4a
	.zero		1
	.zero		1


	//----- nvinfo : EIATTR_EXIT_INSTR_OFFSETS
	.align		4
        /*0058*/ 	.byte	0x04, 0x1c
        /*005a*/ 	.short	(.L_67 - .L_66)


	//   ....[0]....
.L_66:
        /*005c*/ 	.word	0x00000070


	//   ....[1]....
        /*0060*/ 	.word	0x00000150


	//----- nvinfo : EIATTR_CBANK_PARAM_SIZE
	.align		4
.L_67:
        /*0064*/ 	.byte	0x03, 0x19
        /*0066*/ 	.short	0x001c


	//----- nvinfo : EIATTR_PARAM_CBANK
	.align		4
        /*0068*/ 	.byte	0x04, 0x0a
        /*006a*/ 	.short	(.L_69 - .L_68)
	.align		4
.L_68:
        /*006c*/ 	.word	index@(.nv.constant0.eqlTyped_f64)
        /*0070*/ 	.short	0x0380
        /*0072*/ 	.short	0x001c


	//----- nvinfo : EIATTR_SW_WAR
	.align		4
.L_69:
        /*0074*/ 	.byte	0x04, 0x36
        /*0076*/ 	.short	(.L_71 - .L_70)
.L_70:
        /*0078*/ 	.word	0x00000008
.L_71:


//--------------------- .nv.info.eqlTyped_f32     --------------------------
	.section	.nv.info.eqlTyped_f32,"",@"SHT_CUDA_INFO"
	.sectionflags	@""
	.align	4


	//----- nvinfo : EIATTR_CUDA_API_VERSION
	.align		4
        /*0000*/ 	.byte	0x04, 0x37
        /*0002*/ 	.short	(.L_73 - .L_72)
.L_72:
        /*0004*/ 	.word	0x00000082


	//----- nvinfo : EIATTR_KPARAM_INFO
	.align		4
.L_73:
        /*0008*/ 	.byte	0x04, 0x17
        /*000a*/ 	.short	(.L_75 - .L_74)
.L_74:
        /*000c*/ 	.word	0x00000000
        /*0010*/ 	.short	0x0003
        /*0012*/ 	.short	0x0018
        /*0014*/ 	.byte	0x00, 0xf0, 0x11, 0x00


	//----- nvinfo : EIATTR_KPARAM_INFO
	.align		4
.L_75:
        /*0018*/ 	.byte	0x04, 0x17
        /*001a*/ 	.short	(.L_77 - .L_76)
.L_76:
        /*001c*/ 	.word	0x00000000
        /*0020*/ 	.short	0x0002
        /*0022*/ 	.short	0x0010
        /*0024*/ 	.byte	0x00, 0xf5, 0x21, 0x00


	//----- nvinfo : EIATTR_KPARAM_INFO
	.align		4
.L_77:
        /*0028*/ 	.byte	0x04, 0x17
        /*002a*/ 	.short	(.L_79 - .L_78)
.L_78:
        /*002c*/ 	.word	0x00000000
        /*0030*/ 	.short	0x0001
        /*0032*/ 	.short	0x0008
        /*0034*/ 	.byte	0x00, 0xf5, 0x21, 0x00


	//----- nvinfo : EIATTR_KPARAM_INFO
	.align		4
.L_79:
        /*0038*/ 	.byte	0x04, 0x17
        /*003a*/ 	.short	(.L_81 - .L_80)
.L_80:
        /*003c*/ 	.word	0x00000000
        /*0040*/ 	.short	0x0000
        /*0042*/ 	.short	0x0000
        /*0044*/ 	.byte	0x00, 0xf5, 0x21, 0x00


	//----- nvinfo : EIATTR_SPARSE_MMA_MASK
	.align		4
.L_81:
        /*0048*/ 	.byte	0x03, 0x50
        /*004a*/ 	.short	0x0000


	//----- nvinfo : EIATTR_MAXREG_COUNT
	.align		4
        /*004c*/ 	.byte	0x03, 0x1b
        /*004e*/ 	.short	0x00ff


	//----- nvinfo : EIATTR_MERCURY_ISA_VERSION
	.align		4
        /*0050*/ 	.byte	0x03, 0x5f
        /*0052*/ 	.short	0x0101


	//----- nvinfo : EIATTR_VRC_CTA_INIT_COUNT
	.align		4
        /*0054*/ 	.byte	0x02, 0x4a
	.zero		1
	.zero		1


	//----- nvinfo : EIATTR_EXIT_INSTR_OFFSETS
	.align		4
        /*0058*/ 	.byte	0x04, 0x1c
        /*005a*/ 	.short	(.L_83 - .L_82)


	//   ....[0]....
.L_82:
        /*005c*/ 	.word	0x00000070


	//   ....[1]....
        /*0060*/ 	.word	0x00000150


	//----- nvinfo : EIATTR_CBANK_PARAM_SIZE
	.align		4
.L_83:
        /*0064*/ 	.byte	0x03, 0x19
        /*0066*/ 	.short	0x001c


	//----- nvinfo : EIATTR_PARAM_CBANK
	.align		4
        /*0068*/ 	.byte	0x04, 0x0a
        /*006a*/ 	.short	(.L_85 - .L_84)
	.align		4
.L_84:
        /*006c*/ 	.word	index@(.nv.constant0.eqlTyped_f32)
        /*0070*/ 	.short	0x0380
        /*0072*/ 	.short	0x001c


	//----- nvinfo : EIATTR_SW_WAR
	.align		4
.L_85:
        /*0074*/ 	.byte	0x04, 0x36
        /*0076*/ 	.short	(.L_87 - .L_86)
.L_86:
        /*0078*/ 	.word	0x00000008
.L_87:


//--------------------- .nv.callgraph             --------------------------
	.section	.nv.callgraph,"",@"SHT_CUDA_CALLGRAPH"
	.align	4
	.sectionentsize	8
	.align		4
        /*0000*/ 	.word	0x00000000
	.align		4
        /*0004*/ 	.word	0xffffffff
	.align		4
        /*0008*/ 	.word	0x00000000
	.align		4
        /*000c*/ 	.word	0xfffffffe
	.align		4
        /*0010*/ 	.word	0x00000000
	.align		4
        /*0014*/ 	.word	0xfffffffd
	.align		4
        /*0018*/ 	.word	0x00000000
	.align		4
        /*001c*/ 	.word	0xfffffffc


//--------------------- .text.eqlTyped_u32        --------------------------
	.section	.text.eqlTyped_u32,"ax",@progbits
	.align	128
        .global         eqlTyped_u32
        .type           eqlTyped_u32,@function
        .size           eqlTyped_u32,(.L_x_4 - eqlTyped_u32)
        .other          eqlTyped_u32,@"STO_CUDA_ENTRY STV_DEFAULT"
eqlTyped_u32:
.text.eqlTyped_u32:
[----:B------:R-:W-:Y:S01]  /*0000*/  LDC R1, c[0x0][0x37c] ;  /* 0x0000df00ff017b82 */ /* 0x000fe20000000800 */
[----:B------:R-:W0:Y:S07]  /*0010*/  S2R R0, SR_TID.X ;  /* 0x0000000000007919 */ /* 0x000e2e0000002100 */
[----:B------:R-:W0:Y:S01]  /*0020*/  S2UR UR4, SR_CTAID.X ;  /* 0x00000000000479c3 */ /* 0x000e220000002500 */
[----:B------:R-:W1:Y:S07]  /*0030*/  LDCU UR5, c[0x0][0x398] ;  /* 0x00007300ff0577ac */ /* 0x000e6e0008000800 */
[----:B------:R-:W0:Y:S02]  /*0040*/  LDC R7, c[0x0][0x360] ;  /* 0x0000d800ff077b82 */ /* 0x000e240000000800 */
[----:B0-----:R-:W-:-:S05]  /*0050*/  IMAD R7, R7, UR4, R0 ;  /* 0x0000000407077c24 */ /* 0x001fca000f8e0200 */
[----:B-1----:R-:W-:-:S13]  /*0060*/  ISETP.GE.AND P0, PT, R7, UR5, PT ;  /* 0x0000000507007c0c */ /* 0x002fda000bf06270 */
[----:B------:R-:W-:Y:S05]  /*0070*/  @P0 EXIT ;  /* 0x000000000000094d */ /* 0x000fea0003800000 */
[----:B------:R-:W0:Y:S01]  /*0080*/  LDC.64 R2, c[0x0][0x380] ;  /* 0x0000e000ff027b82 */ /* 0x000e220000000a00 */
[----:B------:R-:W1:Y:S01]  /*0090*/  LDCU.64 UR4, c[0x0][0x358] ;  /* 0x00006b00ff0477ac */ /* 0x000e620008000a00 */
[----:B------:R-:W2:Y:S06]  /*00a0*/  LDCU.64 UR6, c[0x0][0x390] ;  /* 0x00007200ff0677ac */ /* 0x000eac0008000a00 */
[----:B------:R-:W3:Y:S01]  /*00b0*/  LDC.64 R4, c[0x0][0x388] ;  /* 0x0000e200ff047b82 */ /* 0x000ee20000000a00 */
[----:B0-----:R-:W-:-:S06]  /*00c0*/  IMAD.WIDE R2, R7, 0x4, R2 ;  /* 0x0000000407027825 */ /* 0x001fcc00078e0202 */
[----:B-1----:R-:W4:Y:S01]  /*00d0*/  LDG.E R2, desc[UR4][R2.64] ;  /* 0x0000000402027981 */ /* 0x002f22000c1e1900 */
[----:B---3--:R-:W-:-:S06]  /*00e0*/  IMAD.WIDE R4, R7, 0x4, R4 ;  /* 0x0000000407047825 */ /* 0x008fcc00078e0204 */
[----:B------:R-:W4:Y:S01]  /*00f0*/  LDG.E R5, desc[UR4][R4.64] ;  /* 0x0000000404057981 */ /* 0x000f22000c1e1900 */
[----:B--2---:R-:W-:-:S04]  /*0100*/  IADD3 R6, P1, PT, R7, UR6, RZ ;  /* 0x0000000607067c10 */ /* 0x004fc8000ff3e0ff */
[----:B------:R-:W-:Y:S02]  /*0110*/  LEA.HI.X.SX32 R7, R7, UR7, 0x1, P1 ;  /* 0x0000000707077c11 */ /* 0x000fe400088f0eff */
[----:B----4-:R-:W-:-:S04]  /*0120*/  ISETP.NE.AND P0, PT, R2, R5, PT ;  /* 0x000000050200720c */ /* 0x010fc80003f05270 */
[----:B------:R-:W-:-:S05]  /*0130*/  SEL R9, RZ, 0x1, P0 ;  /* 0x00000001ff097807 */ /* 0x000fca0000000000 */
[----:B------:R-:W-:Y:S01]  /*0140*/  STG.E.U8 desc[UR4][R6.64], R9 ;  /* 0x0000000906007986 */ /* 0x000fe2000c101104 */
[----:B------:R-:W-:Y:S05]  /*0150*/  EXIT ;  /* 0x000000000000794d */ /* 0x000fea0003800000 */
.L_x_0:
[----:B------:R-:W-:-:S00]  /*0160*/  BRA `(.L_x_0) ;  /* 0xfffffffc00fc7947 */ /* 0x000fc0000383ffff */
[----:B------:R-:W-:-:S00]  /*0170*/  NOP ;  /* 0x0000000000007918 */ /* 0x000fc00000000000 */
        /* <DEDUP_REMOVED lines=8> */
.L_x_4:


//--------------------- .text.eqlTyped_i32        --------------------------
	.section	.text.eqlTyped_i32,"ax",@progbits
	.align	128
        .global         eqlTyped_i32
        .type           eqlTyped_i32,@function
        .size           eqlTyped_i32,(.L_x_5 - eqlTyped_i32)
        .other          eqlTyped_i32,@"STO_CUDA_ENTRY STV_DEFAULT"
eqlTyped_i32:
.text.eqlTyped_i32:
        /* <DEDUP_REMOVED lines=22> */
.L_x_1:
        /* <DEDUP_REMOVED lines=10> */
.L_x_5:


//--------------------- .text.eqlTyped_f64        --------------------------
	.section	.text.eqlTyped_f64,"ax",@progbits
	.align	128
        .global         eqlTyped_f64
        .type           eqlTyped_f64,@function
        .size           eqlTyped_f64,(.L_x_6 - eqlTyped_f64)
        .other          eqlTyped_f64,@"STO_CUDA_ENTRY STV_DEFAULT"
eqlTyped_f64:
.text.eqlTyped_f64:
        /* <DEDUP_REMOVED lines=13> */
[----:B-1----:R-:W4:Y:S01]  /*00d0*/  LDG.E.64 R2, desc[UR4][R2.64] ;  /* 0x0000000402027981 */ /* 0x002f22000c1e1b00 */
[----:B---3--:R-:W-:-:S06]  /*00e0*/  IMAD.WIDE R4, R7, 0x8, R4 ;  /* 0x0000000807047825 */ /* 0x008fcc00078e0204 */
[----:B------:R-:W4:Y:S01]  /*00f0*/  LDG.E.64 R4, desc[UR4][R4.64] ;  /* 0x0000000404047981 */ /* 0x000f22000c1e1b00 */
[----:B--2---:R-:W-:-:S04]  /*0100*/  IADD3 R6, P1, PT, R7, UR6, RZ ;  /* 0x0000000607067c10 */ /* 0x004fc8000ff3e0ff */
[----:B------:R-:W-:Y:S01]  /*0110*/  LEA.HI.X.SX32 R7, R7, UR7, 0x1, P1 ;  /* 0x0000000707077c11 */ /* 0x000fe200088f0eff */
[----:B----4-:R-:W-:-:S06]  /*0120*/  DSETP.NEU.AND P0, PT, R2, R4, PT ;  /* 0x000000040200722a */ /* 0x010fcc0003f0d000 */
[----:B------:R-:W-:-:S05]  /*0130*/  SEL R9, RZ, 0x1, P0 ;  /* 0x00000001ff097807 */ /* 0x000fca0000000000 */
[----:B------:R-:W-:Y:S01]  /*0140*/  STG.E.U8 desc[UR4][R6.64], R9 ;  /* 0x0000000906007986 */ /* 0x000fe2000c101104 */
[----:B------:R-:W-:Y:S05]  /*0150*/  EXIT ;  /* 0x000000000000794d */ /* 0x000fea0003800000 */
.L_x_2:
        /* <DEDUP_REMOVED lines=10> */
.L_x_6:


//--------------------- .text.eqlTyped_f32        --------------------------
	.section	.text.eqlTyped_f32,"ax",@progbits
	.align	128
        .global         eqlTyped_f32
        .type           eqlTyped_f32,@function
        .size           eqlTyped_f32,(.L_x_7 - eqlTyped_f32)
        .other          eqlTyped_f32,@"STO_CUDA_ENTRY STV_DEFAULT"
eqlTyped_f32:
.text.eqlTyped_f32:
        /* <DEDUP_REMOVED lines=18> */
[----:B----4-:R-:W-:-:S04]  /*0120*/  FSETP.NEU.AND P0, PT, R2, R5, PT ;  /* 0x000000050200720b */ /* 0x010fc80003f0d000 */
[----:B------:R-:W-:-:S05]  /*0130*/  SEL R9, RZ, 0x1, P0 ;  /* 0x00000001ff097807 */ /* 0x000fca0000000000 */
[----:B------:R-:W-:Y:S01]  /*0140*/  STG.E.U8 desc[UR4][R6.64], R9 ;  /* 0x0000000906007986 */ /* 0x000fe2000c101104 */
[----:B------:R-:W-:Y:S05]  /*0150*/  EXIT ;  /* 0x000000000000794d */ /* 0x000fea0003800000 */
.L_x_3:
        /* <DEDUP_REMOVED lines=10> */
.L_x_7:


//--------------------- .nv.shared.reserved.0     --------------------------
	.section	.nv.shared.reserved.0,"aw",@nobits
	.weak		__nv_reservedSMEM_offset_0_alias
	.size		__nv_reservedSMEM_offset_0_alias, 0, 64
	.other		__nv_reservedSMEM_offset_0_alias,@"STO_CUDA_RESERVED_SHARED STV_DEFAULT"
__nv_reservedSMEM_offset_0_alias:
	.zero		0
	.zero		64


//--------------------- .nv.constant0.eqlTyped_u32 --------------------------
	.section	.nv.constant0.eqlTyped_u32,"a",@progbits
	.sectionflags	@""
	.align	4
.nv.constant0.eqlTyped_u32:
	.zero		924


//--------------------- .nv.constant0.eqlTyped_i32 --------------------------
	.section	.nv.constant0.eqlTyped_i32,"a",@progbits
	.sectionflags	@""
	.align	4
.nv.constant0.eqlTyped_i32:
	.zero		924


//--------------------- .nv.constant0.eqlTyped_f64 --------------------------
	.section	.nv.constant0.eqlTyped_f64,"a",@progbits
	.sectionflags	@""
	.align	4
.nv.constant0.eqlTyped_f64:
	.zero		924


//--------------------- .nv.constant0.eqlTyped_f32 --------------------------
	.section	.nv.constant0.eqlTyped_f32,"a",@progbits
	.sectionflags	@""
	.align	4
.nv.constant0.eqlTyped_f32:
	.zero		924


//--------------------- SYMBOLS --------------------------

	.type		.nv.reservedSmem.offset0,@object
	.size		.nv.reservedSmem.offset0,0x4
